//
// Generated by NVIDIA NVVM Compiler
//
// Compiler Build ID: CL-36424714
// Cuda compilation tools, release 13.0, V13.0.88
// Based on NVVM 20.0.0
//

.version 9.0
.target sm_100
.address_size 64

	// .globl	_Z3addPiS_S_

.visible .entry _Z3addPiS_S_(
	.param .u64 .ptr .align 1 _Z3addPiS_S__param_0,
	.param .u64 .ptr .align 1 _Z3addPiS_S__param_1,
	.param .u64 .ptr .align 1 _Z3addPiS_S__param_2
)
{
	.reg .pred 	%p<4>;
	.reg .b32 	%r<52>;
	.reg .b64 	%rd<27>;

	ld.param.u64 	%rd4, [_Z3addPiS_S__param_0];
	ld.param.u64 	%rd5, [_Z3addPiS_S__param_1];
	ld.param.u64 	%rd6, [_Z3addPiS_S__param_2];
	cvta.to.global.u64 	%rd1, %rd6;
	cvta.to.global.u64 	%rd2, %rd5;
	cvta.to.global.u64 	%rd3, %rd4;
	mov.u32 	%r47, %tid.x;
	mov.u32 	%r2, %ntid.x;
	add.s32 	%r21, %r47, %r2;
	sub.s32 	%r22, 99999999, %r21;
	div.u32 	%r23, %r22, %r2;
	and.b32  	%r3, %r23, 3;
	setp.eq.s32 	%p1, %r3, 2;
	@%p1 bra 	$L__BB0_3;
	mov.b32 	%r46, 0;
$L__BB0_2:
	.pragma "nounroll";
	mul.wide.u32 	%rd7, %r47, 4;
	add.s64 	%rd8, %rd3, %rd7;
	ld.global.u32 	%r25, [%rd8];
	add.s64 	%rd9, %rd2, %rd7;
	ld.global.u32 	%r26, [%rd9];
	add.s32 	%r27, %r26, %r25;
	add.s64 	%rd10, %rd1, %rd7;
	st.global.u32 	[%rd10], %r27;
	add.s32 	%r47, %r47, %r2;
	add.s32 	%r46, %r46, 1;
	xor.b32  	%r28, %r3, %r46;
	setp.ne.s32 	%p2, %r28, 2;
	@%p2 bra 	$L__BB0_2;
$L__BB0_3:
	shl.b32 	%r29, %r2, 1;
	add.s32 	%r50, %r47, %r29;
	shl.b32 	%r10, %r2, 2;
	mad.lo.s32 	%r49, %r2, 3, %r47;
	add.s32 	%r48, %r2, %r47;
$L__BB0_4:
	mul.wide.u32 	%rd11, %r47, 4;
	add.s64 	%rd12, %rd3, %rd11;
	ld.global.u32 	%r30, [%rd12];
	add.s64 	%rd13, %rd2, %rd11;
	ld.global.u32 	%r31, [%rd13];
	add.s32 	%r32, %r31, %r30;
	add.s64 	%rd14, %rd1, %rd11;
	st.global.u32 	[%rd14], %r32;
	add.s32 	%r33, %r47, %r2;
	mul.wide.u32 	%rd15, %r48, 4;
	add.s64 	%rd16, %rd3, %rd15;
	ld.global.u32 	%r34, [%rd16];
	add.s64 	%rd17, %rd2, %rd15;
	ld.global.u32 	%r35, [%rd17];
	add.s32 	%r36, %r35, %r34;
	add.s64 	%rd18, %rd1, %rd15;
	st.global.u32 	[%rd18], %r36;
	add.s32 	%r37, %r33, %r2;
	mul.wide.u32 	%rd19, %r50, 4;
	add.s64 	%rd20, %rd3, %rd19;
	ld.global.u32 	%r38, [%rd20];
	add.s64 	%rd21, %rd2, %rd19;
	ld.global.u32 	%r39, [%rd21];
	add.s32 	%r40, %r39, %r38;
	add.s64 	%rd22, %rd1, %rd19;
	st.global.u32 	[%rd22], %r40;
	add.s32 	%r41, %r37, %r2;
	mul.wide.u32 	%rd23, %r49, 4;
	add.s64 	%rd24, %rd3, %rd23;
	ld.global.u32 	%r42, [%rd24];
	add.s64 	%rd25, %rd2, %rd23;
	ld.global.u32 	%r43, [%rd25];
	add.s32 	%r44, %r43, %r42;
	add.s64 	%rd26, %rd1, %rd23;
	st.global.u32 	[%rd26], %r44;
	add.s32 	%r47, %r41, %r2;
	add.s32 	%r50, %r50, %r10;
	add.s32 	%r49, %r49, %r10;
	add.s32 	%r48, %r48, %r10;
	setp.lt.u32 	%p3, %r47, 100000000;
	@%p3 bra 	$L__BB0_4;
	ret;

}


// ===== COMPILED SASS (sm_100) =====

	.target	sm_100

	.elftype	@"ET_EXEC"


//--------------------- .note.nv.tkinfo           --------------------------
	.section	.note.nv.tkinfo,"",@"SHT_NOTE"
	.sectionflags	@"SHF_NOTE_NV_TKINFO"
	.tkinfo
        /*0018*/ 	.word	0x00000002
        /*0030*/ 	.string	""
        /*0030*/ 	.string	"ptxas"
        /*0030*/ 	.string	"Cuda compilation tools, release 13.0, V13.0.88"
        /*0030*/ 	.string	"Build cuda_13.0.r13.0/compiler.36424714_0"
        /*0030*/ 	.string	"-arch sm_100 -m 64 "



//--------------------- .note.nv.cuinfo           --------------------------
	.section	.note.nv.cuinfo,"",@"SHT_NOTE"
	.sectionflags	@"SHF_NOTE_NV_CUINFO"
        /*0018*/ 	.short	0x0002
        /*001a*/ 	.short	0x0064
        /*001c*/ 	.short	0x0082
	.zero		2


//--------------------- .nv.info                  --------------------------
	.section	.nv.info,"",@"SHT_CUDA_INFO"
	.align	4


	//----- nvinfo : EIATTR_REGCOUNT
	.align		4
        /*0000*/ 	.byte	0x04, 0x2f
        /*0002*/ 	.short	(.L_1 - .L_0)
	.align		4
.L_0:
        /*0004*/ 	.word	index@(_Z3addPiS_S_)
        /*0008*/ 	.word	0x00000020


	//----- nvinfo : EIATTR_FRAME_SIZE
	.align		4
.L_1:
        /*000c*/ 	.byte	0x04, 0x11
        /*000e*/ 	.short	(.L_3 - .L_2)
	.align		4
.L_2:
        /*0010*/ 	.word	index@(_Z3addPiS_S_)
        /*0014*/ 	.word	0x00000000


	//----- nvinfo : EIATTR_MIN_STACK_SIZE
	.align		4
.L_3:
        /*0018*/ 	.byte	0x04, 0x12
        /*001a*/ 	.short	(.L_5 - .L_4)
	.align		4
.L_4:
        /*001c*/ 	.word	index@(_Z3addPiS_S_)
        /*0020*/ 	.word	0x00000000
.L_5:


//--------------------- .nv.compat                --------------------------
	.section	.nv.compat,"",@"SHT_CUDA_COMPAT_INFO"
	.align	4
        /*0000*/ 	.byte	0x02, 0x09, 0x00, 0x00, 0x02, 0x02, 0x01, 0x00, 0x02, 0x05, 0x05, 0x00, 0x03, 0x07, 0x01, 0x01
        /*0010*/ 	.byte	0x02, 0x03, 0x00, 0x00, 0x02, 0x06, 0x01, 0x00, 0x04, 0x0b, 0x08, 0x00, 0x09, 0x00, 0x00, 0x00
        /*0020*/ 	.byte	0x00, 0x00, 0x00, 0x00


//--------------------- .nv.info._Z3addPiS_S_     --------------------------
	.section	.nv.info._Z3addPiS_S_,"",@"SHT_CUDA_INFO"
	.sectionflags	@""
	.align	4


	//----- nvinfo : EIATTR_CUDA_API_VERSION
	.align		4
        /*0000*/ 	.byte	0x04, 0x37
        /*0002*/ 	.short	(.L_7 - .L_6)
.L_6:
        /*0004*/ 	.word	0x00000082


	//----- nvinfo : EIATTR_KPARAM_INFO
	.align		4
.L_7:
        /*0008*/ 	.byte	0x04, 0x17
        /*000a*/ 	.short	(.L_9 - .L_8)
.L_8:
        /*000c*/ 	.word	0x00000000
        /*0010*/ 	.short	0x0002
        /*0012*/ 	.short	0x0010
        /*0014*/ 	.byte	0x00, 0xf5, 0x21, 0x00


	//----- nvinfo : EIATTR_KPARAM_INFO
	.align		4
.L_9:
        /*0018*/ 	.byte	0x04, 0x17
        /*001a*/ 	.short	(.L_11 - .L_10)
.L_10:
        /*001c*/ 	.word	0x00000000
        /*0020*/ 	.short	0x0001
        /*0022*/ 	.short	0x0008
        /*0024*/ 	.byte	0x00, 0xf5, 0x21, 0x00


	//----- nvinfo : EIATTR_KPARAM_INFO
	.align		4
.L_11:
        /*0028*/ 	.byte	0x04, 0x17
        /*002a*/ 	.short	(.L_13 - .L_12)
.L_12:
        /*002c*/ 	.word	0x00000000
        /*0030*/ 	.short	0x0000
        /*0032*/ 	.short	0x0000
        /*0034*/ 	.byte	0x00, 0xf5, 0x21, 0x00


	//----- nvinfo : EIATTR_SPARSE_MMA_MASK
	.align		4
.L_13:
        /*0038*/ 	.byte	0x03, 0x50
        /*003a*/ 	.short	0x0000


	//----- nvinfo : EIATTR_MAXREG_COUNT
	.align		4
        /*003c*/ 	.byte	0x03, 0x1b
        /*003e*/ 	.short	0x00ff


	//----- nvinfo : EIATTR_MERCURY_ISA_VERSION
	.align		4
        /*0040*/ 	.byte	0x03, 0x5f
        /*0042*/ 	.short	0x0101


	//----- nvinfo : EIATTR_VRC_CTA_INIT_COUNT
	.align		4
        /*0044*/ 	.byte	0x02, 0x4a
	.zero		1
	.zero		1


	//----- nvinfo : EIATTR_EXIT_INSTR_OFFSETS
	.align		4
        /*0048*/ 	.byte	0x04, 0x1c
        /*004a*/ 	.short	(.L_15 - .L_14)


	//   ....[0]....
.L_14:
        /*004c*/ 	.word	0x00000550


	//----- nvinfo : EIATTR_CRS_STACK_SIZE
	.align		4
.L_15:
        /*0050*/ 	.byte	0x04, 0x1e
        /*0052*/ 	.short	(.L_17 - .L_16)
.L_16:
        /*0054*/ 	.word	0x00000000


	//----- nvinfo : EIATTR_CBANK_PARAM_SIZE
	.align		4
.L_17:
        /*0058*/ 	.byte	0x03, 0x19
        /*005a*/ 	.short	0x0018


	//----- nvinfo : EIATTR_PARAM_CBANK
	.align		4
        /*005c*/ 	.byte	0x04, 0x0a
        /*005e*/ 	.short	(.L_19 - .L_18)
	.align		4
.L_18:
        /*0060*/ 	.word	index@(.nv.constant0._Z3addPiS_S_)
        /*0064*/ 	.short	0x0380
        /*0066*/ 	.short	0x0018


	//----- nvinfo : EIATTR_SW_WAR
	.align		4
.L_19:
        /*0068*/ 	.byte	0x04, 0x36
        /*006a*/ 	.short	(.L_21 - .L_20)
.L_20:
        /*006c*/ 	.word	0x00000008
.L_21:


//--------------------- .nv.callgraph             --------------------------
	.section	.nv.callgraph,"",@"SHT_CUDA_CALLGRAPH"
	.align	4
	.sectionentsize	8
	.align		4
        /*0000*/ 	.word	0x00000000
	.align		4
        /*0004*/ 	.word	0xffffffff
	.align		4
        /*0008*/ 	.word	0x00000000
	.align		4
        /*000c*/ 	.word	0xfffffffe
	.align		4
        /*0010*/ 	.word	0x00000000
	.align		4
        /*0014*/ 	.word	0xfffffffd
	.align		4
        /*0018*/ 	.word	0x00000000
	.align		4
        /*001c*/ 	.word	0xfffffffc


//--------------------- .text._Z3addPiS_S_        --------------------------
	.section	.text._Z3addPiS_S_,"ax",@progbits
	.align	128
        .global         _Z3addPiS_S_
        .type           _Z3addPiS_S_,@function
        .size           _Z3addPiS_S_,(.L_x_5 - _Z3addPiS_S_)
        .other          _Z3addPiS_S_,@"STO_CUDA_ENTRY STV_DEFAULT"
_Z3addPiS_S_:
.text._Z3addPiS_S_:
[----:B------:R-:W-:Y:S08]  /*0000*/  LDC R1, c[0x0][0x37c] ;  /* 0x0000df00ff017b82 */ /* 0x000ff00000000800 */
[----:B------:R-:W0:Y:S01]  /*0010*/  LDC R0, c[0x0][0x360] ;  /* 0x0000d800ff007b82 */ /* 0x000e220000000800 */
[----:B------:R-:W1:Y:S01]  /*0020*/  S2R R9, SR_TID.X ;  /* 0x0000000000097919 */ /* 0x000e620000002100 */
[----:B------:R-:W2:Y:S01]  /*0030*/  LDCU.64 UR4, c[0x0][0x358] ;  /* 0x00006b00ff0477ac */ /* 0x000ea20008000a00 */
[----:B------:R-:W-:Y:S01]  /*0040*/  BSSY.RECONVERGENT B0, `(.L_x_0) ;  /* 0x000002a000007945 */ /* 0x000fe20003800200 */
[----:B0-----:R-:W0:Y:S01]  /*0050*/  I2F.U32.RP R4, R0 ;  /* 0x0000000000047306 */ /* 0x001e220000209000 */
[----:B------:R-:W-:-:S07]  /*0060*/  ISETP.NE.U32.AND P2, PT, R0, RZ, PT ;  /* 0x000000ff0000720c */ /* 0x000fce0003f45070 */
[----:B0-----:R-:W0:Y:S02]  /*0070*/  MUFU.RCP R4, R4 ;  /* 0x0000000400047308 */ /* 0x001e240000001000 */
[----:B0-----:R-:W-:-:S06]  /*0080*/  IADD3 R2, PT, PT, R4, 0xffffffe, RZ ;  /* 0x0ffffffe04027810 */ /* 0x001fcc0007ffe0ff */
[----:B------:R0:W3:Y:S02]  /*0090*/  F2I.FTZ.U32.TRUNC.NTZ R3, R2 ;  /* 0x0000000200037305 */ /* 0x0000e4000021f000 */
[----:B0-----:R-:W-:Y:S01]  /*00a0*/  IMAD.MOV.U32 R2, RZ, RZ, RZ ;  /* 0x000000ffff027224 */ /* 0x001fe200078e00ff */
[----:B---3--:R-:W-:-:S05]  /*00b0*/  IADD3 R5, PT, PT, RZ, -R3, RZ ;  /* 0x80000003ff057210 */ /* 0x008fca0007ffe0ff */
[----:B------:R-:W-:-:S04]  /*00c0*/  IMAD R5, R5, R0, RZ ;  /* 0x0000000005057224 */ /* 0x000fc800078e02ff */
[----:B------:R-:W-:Y:S01]  /*00d0*/  IMAD.HI.U32 R6, R3, R5, R2 ;  /* 0x0000000503067227 */ /* 0x000fe200078e0002 */
[----:B-1----:R-:W-:-:S05]  /*00e0*/  IADD3 R3, PT, PT, -R9, 0x5f5e0ff, -R0 ;  /* 0x05f5e0ff09037810 */ /* 0x002fca0007ffe900 */
[----:B------:R-:W-:Y:S02]  /*00f0*/  IMAD.HI.U32 R8, R6, R3, RZ ;  /* 0x0000000306087227 */ /* 0x000fe400078e00ff */
[----:B------:R-:W0:Y:S03]  /*0100*/  LDC.64 R6, c[0x0][0x388] ;  /* 0x0000e200ff067b82 */ /* 0x000e260000000a00 */
[----:B------:R-:W-:-:S05]  /*0110*/  IADD3 R4, PT, PT, -R8, RZ, RZ ;  /* 0x000000ff08047210 */ /* 0x000fca0007ffe1ff */
[----:B------:R-:W-:Y:S02]  /*0120*/  IMAD R3, R0, R4, R3 ;  /* 0x0000000400037224 */ /* 0x000fe400078e0203 */
[----:B------:R-:W1:Y:S03]  /*0130*/  LDC.64 R4, c[0x0][0x380] ;  /* 0x0000e000ff047b82 */ /* 0x000e660000000a00 */
[----:B------:R-:W-:-:S13]  /*0140*/  ISETP.GE.U32.AND P0, PT, R3, R0, PT ;  /* 0x000000000300720c */ /* 0x000fda0003f06070 */
[----:B------:R-:W-:Y:S01]  /*0150*/  @P0 IADD3 R3, PT, PT, R3, -R0, RZ ;  /* 0x8000000003030210 */ /* 0x000fe20007ffe0ff */
[----:B------:R-:W-:-:S03]  /*0160*/  @P0 VIADD R8, R8, 0x1 ;  /* 0x0000000108080836 */ /* 0x000fc60000000000 */
[----:B------:R-:W-:Y:S02]  /*0170*/  ISETP.GE.U32.AND P1, PT, R3, R0, PT ;  /* 0x000000000300720c */ /* 0x000fe40003f26070 */
[----:B------:R-:W3:Y:S11]  /*0180*/  LDC.64 R2, c[0x0][0x390] ;  /* 0x0000e400ff027b82 */ /* 0x000ef60000000a00 */
[----:B------:R-:W-:-:S02]  /*0190*/  @P1 IADD3 R8, PT, PT, R8, 0x1, RZ ;  /* 0x0000000108081810 */ /* 0x000fc40007ffe0ff */
[----:B------:R-:W-:-:S04]  /*01a0*/  @!P2 LOP3.LUT R8, RZ, R0, RZ, 0x33, !PT ;  /* 0x00000000ff08a212 */ /* 0x000fc800078e33ff */
[----:B------:R-:W-:-:S04]  /*01b0*/  LOP3.LUT R8, R8, 0x3, RZ, 0xc0, !PT ;  /* 0x0000000308087812 */ /* 0x000fc800078ec0ff */
[----:B------:R-:W-:-:S13]  /*01c0*/  ISETP.NE.AND P0, PT, R8, 0x2, PT ;  /* 0x000000020800780c */ /* 0x000fda0003f05270 */
[----:B012---:R-:W-:Y:S05]  /*01d0*/  @!P0 BRA `(.L_x_1) ;  /* 0x0000000000408947 */ /* 0x007fea0003800000 */
[----:B------:R-:W0:Y:S01]  /*01e0*/  LDC.64 R10, c[0x0][0x390] ;  /* 0x0000e400ff0a7b82 */ /* 0x000e220000000a00 */
[----:B------:R-:W-:-:S07]  /*01f0*/  HFMA2 R23, -RZ, RZ, 0, 0 ;  /* 0x00000000ff177431 */ /* 0x000fce00000001ff */
[----:B------:R-:W1:Y:S08]  /*0200*/  LDC.64 R12, c[0x0][0x380] ;  /* 0x0000e000ff0c7b82 */ /* 0x000e700000000a00 */
[----:B------:R-:W2:Y:S02]  /*0210*/  LDC.64 R14, c[0x0][0x388] ;  /* 0x0000e200ff0e7b82 */ /* 0x000ea40000000a00 */
.L_x_2:
[----:B-1----:R-:W-:-:S04]  /*0220*/  IMAD.WIDE.U32 R16, R9, 0x4, R12 ;  /* 0x0000000409107825 */ /* 0x002fc800078e000c */
[C---:B--2---:R-:W-:Y:S02]  /*0230*/  IMAD.WIDE.U32 R18, R9.reuse, 0x4, R14 ;  /* 0x0000000409127825 */ /* 0x044fe400078e000e */
[----:B------:R-:W2:Y:S04]  /*0240*/  LDG.E R16, desc[UR4][R16.64] ;  /* 0x0000000410107981 */ /* 0x000ea8000c1e1900 */
[----:B------:R-:W2:Y:S01]  /*0250*/  LDG.E R19, desc[UR4][R18.64] ;  /* 0x0000000412137981 */ /* 0x000ea2000c1e1900 */
[----:B0---4-:R-:W-:Y:S01]  /*0260*/  IMAD.WIDE.U32 R20, R9, 0x4, R10 ;  /* 0x0000000409147825 */ /* 0x011fe200078e000a */
[----:B------:R-:W-:Y:S02]  /*0270*/  IADD3 R23, PT, PT, R23, 0x1, RZ ;  /* 0x0000000117177810 */ /* 0x000fe40007ffe0ff */
[----:B------:R-:W-:-:S02]  /*0280*/  IADD3 R9, PT, PT, R0, R9, RZ ;  /* 0x0000000900097210 */ /* 0x000fc40007ffe0ff */
[----:B------:R-:W-:-:S04]  /*0290*/  LOP3.LUT R22, R8, R23, RZ, 0x3c, !PT ;  /* 0x0000001708167212 */ /* 0x000fc800078e3cff */
[----:B------:R-:W-:Y:S01]  /*02a0*/  ISETP.NE.AND P0, PT, R22, 0x2, PT ;  /* 0x000000021600780c */ /* 0x000fe20003f05270 */
[----:B--2---:R-:W-:-:S05]  /*02b0*/  IMAD.IADD R25, R16, 0x1, R19 ;  /* 0x0000000110197824 */ /* 0x004fca00078e0213 */
[----:B------:R4:W-:Y:S07]  /*02c0*/  STG.E desc[UR4][R20.64], R25 ;  /* 0x0000001914007986 */ /* 0x0009ee000c101904 */
[----:B------:R-:W-:Y:S05]  /*02d0*/  @P0 BRA `(.L_x_2) ;  /* 0xfffffffc00d00947 */ /* 0x000fea000383ffff */
.L_x_1:
[----:B------:R-:W-:Y:S05]  /*02e0*/  BSYNC.RECONVERGENT B0 ;  /* 0x0000000000007941 */ /* 0x000fea0003800200 */
.L_x_0:
[C-C-:B------:R-:W-:Y:S01]  /*02f0*/  IMAD R11, R0.reuse, 0x2, R9.reuse ;  /* 0x00000002000b7824 */ /* 0x140fe200078e0209 */
[----:B------:R-:W-:Y:S01]  /*0300*/  IADD3 R15, PT, PT, R9, R0, RZ ;  /* 0x00000000090f7210 */ /* 0x000fe20007ffe0ff */
[----:B------:R-:W-:-:S07]  /*0310*/  IMAD R13, R0, 0x3, R9 ;  /* 0x00000003000d7824 */ /* 0x000fce00078e0209 */
.L_x_3:
[----:B------:R-:W-:-:S04]  /*0320*/  IMAD.WIDE.U32 R22, R9, 0x4, R4 ;  /* 0x0000000409167825 */ /* 0x000fc800078e0004 */
[C---:B----4-:R-:W-:Y:S02]  /*0330*/  IMAD.WIDE.U32 R24, R9.reuse, 0x4, R6 ;  /* 0x0000000409187825 */ /* 0x050fe400078e0006 */
[----:B------:R-:W2:Y:S04]  /*0340*/  LDG.E R22, desc[UR4][R22.64] ;  /* 0x0000000416167981 */ /* 0x000ea8000c1e1900 */
[----:B------:R-:W2:Y:S01]  /*0350*/  LDG.E R25, desc[UR4][R24.64] ;  /* 0x0000000418197981 */ /* 0x000ea2000c1e1900 */
[----:B0--3--:R-:W-:-:S04]  /*0360*/  IMAD.WIDE.U32 R28, R9, 0x4, R2 ;  /* 0x00000004091c7825 */ /* 0x009fc800078e0002 */
[----:B------:R-:W-:-:S04]  /*0370*/  IMAD.WIDE.U32 R16, R15, 0x4, R4 ;  /* 0x000000040f107825 */ /* 0x000fc800078e0004 */
[----:B------:R-:W-:Y:S01]  /*0380*/  IMAD.WIDE.U32 R18, R15, 0x4, R6 ;  /* 0x000000040f127825 */ /* 0x000fe200078e0006 */
[----:B--2---:R-:W-:-:S05]  /*0390*/  IADD3 R8, PT, PT, R22, R25, RZ ;  /* 0x0000001916087210 */ /* 0x004fca0007ffe0ff */
[----:B------:R0:W-:Y:S04]  /*03a0*/  STG.E desc[UR4][R28.64], R8 ;  /* 0x000000081c007986 */ /* 0x0001e8000c101904 */
[----:B------:R-:W2:Y:S04]  /*03b0*/  LDG.E R16, desc[UR4][R16.64] ;  /* 0x0000000410107981 */ /* 0x000ea8000c1e1900 */
[----:B------:R-:W2:Y:S01]  /*03c0*/  LDG.E R19, desc[UR4][R18.64] ;  /* 0x0000000412137981 */ /* 0x000ea2000c1e1900 */
[----:B------:R-:W-:-:S04]  /*03d0*/  IMAD.WIDE.U32 R20, R15, 0x4, R2 ;  /* 0x000000040f147825 */ /* 0x000fc800078e0002 */
[----:B------:R-:W-:-:S04]  /*03e0*/  IMAD.WIDE.U32 R22, R11, 0x4, R4 ;  /* 0x000000040b167825 */ /* 0x000fc800078e0004 */
[----:B------:R-:W-:-:S04]  /*03f0*/  IMAD.WIDE.U32 R24, R11, 0x4, R6 ;  /* 0x000000040b187825 */ /* 0x000fc800078e0006 */
[----:B--2---:R-:W-:-:S05]  /*0400*/  IMAD.IADD R10, R16, 0x1, R19 ;  /* 0x00000001100a7824 */ /* 0x004fca00078e0213 */
[----:B------:R1:W-:Y:S04]  /*0410*/  STG.E desc[UR4][R20.64], R10 ;  /* 0x0000000a14007986 */ /* 0x0003e8000c101904 */
[----:B------:R-:W0:Y:S04]  /*0420*/  LDG.E R22, desc[UR4][R22.64] ;  /* 0x0000000416167981 */ /* 0x000e28000c1e1900 */
[----:B------:R-:W0:Y:S01]  /*0430*/  LDG.E R25, desc[UR4][R24.64] ;  /* 0x0000000418197981 */ /* 0x000e22000c1e1900 */
[----:B------:R-:W-:-:S04]  /*0440*/  IMAD.WIDE.U32 R26, R11, 0x4, R2 ;  /* 0x000000040b1a7825 */ /* 0x000fc800078e0002 */
[----:B------:R-:W-:-:S04]  /*0450*/  IMAD.WIDE.U32 R16, R13, 0x4, R4 ;  /* 0x000000040d107825 */ /* 0x000fc800078e0004 */
[----:B------:R-:W-:Y:S01]  /*0460*/  IMAD.WIDE.U32 R18, R13, 0x4, R6 ;  /* 0x000000040d127825 */ /* 0x000fe200078e0006 */
[----:B0-----:R-:W-:-:S05]  /*0470*/  IADD3 R8, PT, PT, R22, R25, RZ ;  /* 0x0000001916087210 */ /* 0x001fca0007ffe0ff */
[----:B------:R0:W-:Y:S04]  /*0480*/  STG.E desc[UR4][R26.64], R8 ;  /* 0x000000081a007986 */ /* 0x0001e8000c101904 */
[----:B------:R-:W1:Y:S04]  /*0490*/  LDG.E R16, desc[UR4][R16.64] ;  /* 0x0000000410107981 */ /* 0x000e68000c1e1900 */
[----:B------:R-:W1:Y:S01]  /*04a0*/  LDG.E R19, desc[UR4][R18.64] ;  /* 0x0000000412137981 */ /* 0x000e62000c1e1900 */
[----:B------:R-:W-:Y:S01]  /*04b0*/  IMAD.WIDE.U32 R28, R13, 0x4, R2 ;  /* 0x000000040d1c7825 */ /* 0x000fe200078e0002 */
[----:B------:R-:W-:-:S02]  /*04c0*/  IADD3 R9, PT, PT, R0, R9, R0 ;  /* 0x0000000900097210 */ /* 0x000fc40007ffe000 */
[C---:B------:R-:W-:Y:S01]  /*04d0*/  LEA R13, R0.reuse, R13, 0x2 ;  /* 0x0000000d000d7211 */ /* 0x040fe200078e10ff */
[C---:B------:R-:W-:Y:S01]  /*04e0*/  IMAD R11, R0.reuse, 0x4, R11 ;  /* 0x00000004000b7824 */ /* 0x040fe200078e020b */
[C---:B------:R-:W-:Y:S02]  /*04f0*/  IADD3 R9, PT, PT, R0.reuse, R9, R0 ;  /* 0x0000000900097210 */ /* 0x040fe40007ffe000 */
[----:B------:R-:W-:Y:S02]  /*0500*/  LEA R15, R0, R15, 0x2 ;  /* 0x0000000f000f7211 */ /* 0x000fe400078e10ff */
[----:B------:R-:W-:Y:S02]  /*0510*/  ISETP.GE.U32.AND P0, PT, R9, 0x5f5e100, PT ;  /* 0x05f5e1000900780c */ /* 0x000fe40003f06070 */
[----:B-1----:R-:W-:-:S05]  /*0520*/  IADD3 R21, PT, PT, R16, R19, RZ ;  /* 0x0000001310157210 */ /* 0x002fca0007ffe0ff */
[----:B------:R0:W-:Y:S06]  /*0530*/  STG.E desc[UR4][R28.64], R21 ;  /* 0x000000151c007986 */ /* 0x0001ec000c101904 */
[----:B------:R-:W-:Y:S05]  /*0540*/  @!P0 BRA `(.L_x_3) ;  /* 0xfffffffc00748947 */ /* 0x000fea000383ffff */
[----:B------:R-:W-:Y:S05]  /*0550*/  EXIT ;  /* 0x000000000000794d */ /* 0x000fea0003800000 */
.L_x_4:
[----:B------:R-:W-:-:S00]  /*0560*/  BRA `(.L_x_4) ;  /* 0xfffffffc00fc7947 */ /* 0x000fc0000383ffff */
[----:B------:R-:W-:-:S00]  /*0570*/  NOP ;  /* 0x0000000000007918 */ /* 0x000fc00000000000 */
        /* <DEDUP_REMOVED lines=8> */
.L_x_5:


//--------------------- .nv.shared.reserved.0     --------------------------
	.section	.nv.shared.reserved.0,"aw",@nobits
	.weak		__nv_reservedSMEM_offset_0_alias
	.size		__nv_reservedSMEM_offset_0_alias, 0, 64
	.other		__nv_reservedSMEM_offset_0_alias,@"STO_CUDA_RESERVED_SHARED STV_DEFAULT"
__nv_reservedSMEM_offset_0_alias:
	.zero		0
	.zero		64


//--------------------- .nv.constant0._Z3addPiS_S_ --------------------------
	.section	.nv.constant0._Z3addPiS_S_,"a",@progbits
	.sectionflags	@""
	.align	4
.nv.constant0._Z3addPiS_S_:
	.zero		920


//--------------------- SYMBOLS --------------------------

	.type		.nv.reservedSmem.offset0,@object
	.size		.nv.reservedSmem.offset0,0x4
